//
// Generated by NVIDIA NVVM Compiler
//
// Compiler Build ID: CL-36424714
// Cuda compilation tools, release 13.0, V13.0.88
// Based on NVVM 20.0.0
//

.version 9.0
.target sm_100
.address_size 64

	// .globl	_Z6reduceiPiS_
.extern .shared .align 16 .b8 __smem[];

.visible .entry _Z6reduceiPiS_(
	.param .u32 _Z6reduceiPiS__param_0,
	.param .u64 .ptr .align 1 _Z6reduceiPiS__param_1,
	.param .u64 .ptr .align 1 _Z6reduceiPiS__param_2
)
{
	.reg .pred 	%p<6>;
	.reg .b32 	%r<25>;
	.reg .b64 	%rd<9>;

	ld.param.u32 	%r11, [_Z6reduceiPiS__param_0];
	ld.param.u64 	%rd1, [_Z6reduceiPiS__param_1];
	ld.param.u64 	%rd2, [_Z6reduceiPiS__param_2];
	mov.u32 	%r1, %tid.x;
	mov.u32 	%r2, %ctaid.x;
	mov.u32 	%r3, %ntid.x;
	mad.lo.s32 	%r4, %r2, %r3, %r1;
	setp.ge.u32 	%p1, %r4, %r11;
	mov.b32 	%r23, 0;
	@%p1 bra 	$L__BB0_2;
	cvta.to.global.u64 	%rd3, %rd1;
	mul.wide.u32 	%rd4, %r4, 4;
	add.s64 	%rd5, %rd3, %rd4;
	ld.global.u32 	%r23, [%rd5];
$L__BB0_2:
	shl.b32 	%r12, %r1, 2;
	mov.u32 	%r13, __smem;
	add.s32 	%r7, %r13, %r12;
	st.shared.u32 	[%r7], %r23;
	bar.sync 	0;
	setp.lt.u32 	%p2, %r3, 2;
	@%p2 bra 	$L__BB0_7;
	mov.b32 	%r24, 1;
$L__BB0_4:
	shl.b32 	%r9, %r24, 1;
	add.s32 	%r15, %r9, -1;
	and.b32  	%r16, %r15, %r1;
	setp.ne.s32 	%p3, %r16, 0;
	@%p3 bra 	$L__BB0_6;
	shl.b32 	%r17, %r24, 2;
	add.s32 	%r18, %r7, %r17;
	ld.shared.u32 	%r19, [%r18];
	ld.shared.u32 	%r20, [%r7];
	add.s32 	%r21, %r20, %r19;
	st.shared.u32 	[%r7], %r21;
$L__BB0_6:
	bar.sync 	0;
	setp.lt.u32 	%p4, %r9, %r3;
	mov.u32 	%r24, %r9;
	@%p4 bra 	$L__BB0_4;
$L__BB0_7:
	setp.ne.s32 	%p5, %r1, 0;
	@%p5 bra 	$L__BB0_9;
	ld.shared.u32 	%r22, [__smem];
	cvta.to.global.u64 	%rd6, %rd2;
	mul.wide.u32 	%rd7, %r2, 4;
	add.s64 	%rd8, %rd6, %rd7;
	st.global.u32 	[%rd8], %r22;
$L__BB0_9:
	ret;

}


// ===== COMPILED SASS (sm_100) =====

	.target	sm_100

	.elftype	@"ET_EXEC"


//--------------------- .note.nv.tkinfo           --------------------------
	.section	.note.nv.tkinfo,"",@"SHT_NOTE"
	.sectionflags	@"SHF_NOTE_NV_TKINFO"
	.tkinfo
        /*0018*/ 	.word	0x00000002
        /*0030*/ 	.string	""
        /*0030*/ 	.string	"ptxas"
        /*0030*/ 	.string	"Cuda compilation tools, release 13.0, V13.0.88"
        /*0030*/ 	.string	"Build cuda_13.0.r13.0/compiler.36424714_0"
        /*0030*/ 	.string	"-arch sm_100 -m 64 "



//--------------------- .note.nv.cuinfo           --------------------------
	.section	.note.nv.cuinfo,"",@"SHT_NOTE"
	.sectionflags	@"SHF_NOTE_NV_CUINFO"
        /*0018*/ 	.short	0x0002
        /*001a*/ 	.short	0x0064
        /*001c*/ 	.short	0x0082
	.zero		2


//--------------------- .nv.info                  --------------------------
	.section	.nv.info,"",@"SHT_CUDA_INFO"
	.align	4


	//----- nvinfo : EIATTR_REGCOUNT
	.align		4
        /*0000*/ 	.byte	0x04, 0x2f
        /*0002*/ 	.short	(.L_1 - .L_0)
	.align		4
.L_0:
        /*0004*/ 	.word	index@(_Z6reduceiPiS_)
        /*0008*/ 	.word	0x0000000b


	//----- nvinfo : EIATTR_FRAME_SIZE
	.align		4
.L_1:
        /*000c*/ 	.byte	0x04, 0x11
        /*000e*/ 	.short	(.L_3 - .L_2)
	.align		4
.L_2:
        /*0010*/ 	.word	index@(_Z6reduceiPiS_)
        /*0014*/ 	.word	0x00000000


	//----- nvinfo : EIATTR_MIN_STACK_SIZE
	.align		4
.L_3:
        /*0018*/ 	.byte	0x04, 0x12
        /*001a*/ 	.short	(.L_5 - .L_4)
	.align		4
.L_4:
        /*001c*/ 	.word	index@(_Z6reduceiPiS_)
        /*0020*/ 	.word	0x00000000
.L_5:


//--------------------- .nv.compat                --------------------------
	.section	.nv.compat,"",@"SHT_CUDA_COMPAT_INFO"
	.align	4
        /*0000*/ 	.byte	0x02, 0x09, 0x00, 0x00, 0x02, 0x02, 0x01, 0x00, 0x02, 0x05, 0x05, 0x00, 0x03, 0x07, 0x01, 0x01
        /*0010*/ 	.byte	0x02, 0x03, 0x00, 0x00, 0x02, 0x06, 0x01, 0x00, 0x04, 0x0b, 0x08, 0x00, 0x09, 0x00, 0x00, 0x00
        /*0020*/ 	.byte	0x00, 0x00, 0x00, 0x00


//--------------------- .nv.info._Z6reduceiPiS_   --------------------------
	.section	.nv.info._Z6reduceiPiS_,"",@"SHT_CUDA_INFO"
	.sectionflags	@""
	.align	4


	//----- nvinfo : EIATTR_CUDA_API_VERSION
	.align		4
        /*0000*/ 	.byte	0x04, 0x37
        /*0002*/ 	.short	(.L_7 - .L_6)
.L_6:
        /*0004*/ 	.word	0x00000082


	//----- nvinfo : EIATTR_KPARAM_INFO
	.align		4
.L_7:
        /*0008*/ 	.byte	0x04, 0x17
        /*000a*/ 	.short	(.L_9 - .L_8)
.L_8:
        /*000c*/ 	.word	0x00000000
        /*0010*/ 	.short	0x0002
        /*0012*/ 	.short	0x0010
        /*0014*/ 	.byte	0x00, 0xf5, 0x21, 0x00


	//----- nvinfo : EIATTR_KPARAM_INFO
	.align		4
.L_9:
        /*0018*/ 	.byte	0x04, 0x17
        /*001a*/ 	.short	(.L_11 - .L_10)
.L_10:
        /*001c*/ 	.word	0x00000000
        /*0020*/ 	.short	0x0001
        /*0022*/ 	.short	0x0008
        /*0024*/ 	.byte	0x00, 0xf5, 0x21, 0x00


	//----- nvinfo : EIATTR_KPARAM_INFO
	.align		4
.L_11:
        /*0028*/ 	.byte	0x04, 0x17
        /*002a*/ 	.short	(.L_13 - .L_12)
.L_12:
        /*002c*/ 	.word	0x00000000
        /*0030*/ 	.short	0x0000
        /*0032*/ 	.short	0x0000
        /*0034*/ 	.byte	0x00, 0xf0, 0x11, 0x00


	//----- nvinfo : EIATTR_SPARSE_MMA_MASK
	.align		4
.L_13:
        /*0038*/ 	.byte	0x03, 0x50
        /*003a*/ 	.short	0x0000


	//----- nvinfo : EIATTR_MAXREG_COUNT
	.align		4
        /*003c*/ 	.byte	0x03, 0x1b
        /*003e*/ 	.short	0x00ff


	//----- nvinfo : EIATTR_NUM_BARRIERS
	.align		4
        /*0040*/ 	.byte	0x02, 0x4c
        /*0042*/ 	.byte	0x01
	.zero		1


	//----- nvinfo : EIATTR_MERCURY_ISA_VERSION
	.align		4
        /*0044*/ 	.byte	0x03, 0x5f
        /*0046*/ 	.short	0x0101


	//----- nvinfo : EIATTR_VRC_CTA_INIT_COUNT
	.align		4
        /*0048*/ 	.byte	0x02, 0x4a
	.zero		1
	.zero		1


	//----- nvinfo : EIATTR_EXIT_INSTR_OFFSETS
	.align		4
        /*004c*/ 	.byte	0x04, 0x1c
        /*004e*/ 	.short	(.L_15 - .L_14)


	//   ....[0]....
.L_14:
        /*0050*/ 	.word	0x00000220


	//   ....[1]....
        /*0054*/ 	.word	0x000002a0


	//----- nvinfo : EIATTR_CBANK_PARAM_SIZE
	.align		4
.L_15:
        /*0058*/ 	.byte	0x03, 0x19
        /*005a*/ 	.short	0x0018


	//----- nvinfo : EIATTR_PARAM_CBANK
	.align		4
        /*005c*/ 	.byte	0x04, 0x0a
        /*005e*/ 	.short	(.L_17 - .L_16)
	.align		4
.L_16:
        /*0060*/ 	.word	index@(.nv.constant0._Z6reduceiPiS_)
        /*0064*/ 	.short	0x0380
        /*0066*/ 	.short	0x0018


	//----- nvinfo : EIATTR_SW_WAR
	.align		4
.L_17:
        /*0068*/ 	.byte	0x04, 0x36
        /*006a*/ 	.short	(.L_19 - .L_18)
.L_18:
        /*006c*/ 	.word	0x00000008
.L_19:


//--------------------- .nv.callgraph             --------------------------
	.section	.nv.callgraph,"",@"SHT_CUDA_CALLGRAPH"
	.align	4
	.sectionentsize	8
	.align		4
        /*0000*/ 	.word	0x00000000
	.align		4
        /*0004*/ 	.word	0xffffffff
	.align		4
        /*0008*/ 	.word	0x00000000
	.align		4
        /*000c*/ 	.word	0xfffffffe
	.align		4
        /*0010*/ 	.word	0x00000000
	.align		4
        /*0014*/ 	.word	0xfffffffd
	.align		4
        /*0018*/ 	.word	0x00000000
	.align		4
        /*001c*/ 	.word	0xfffffffc


//--------------------- .text._Z6reduceiPiS_      --------------------------
	.section	.text._Z6reduceiPiS_,"ax",@progbits
	.align	128
        .global         _Z6reduceiPiS_
        .type           _Z6reduceiPiS_,@function
        .size           _Z6reduceiPiS_,(.L_x_3 - _Z6reduceiPiS_)
        .other          _Z6reduceiPiS_,@"STO_CUDA_ENTRY STV_DEFAULT"
_Z6reduceiPiS_:
.text._Z6reduceiPiS_:
[----:B------:R-:W-:Y:S01]  /*0000*/  LDC R1, c[0x0][0x37c] ;  /* 0x0000df00ff017b82 */ /* 0x000fe20000000800 */
[----:B------:R-:W0:Y:S01]  /*0010*/  S2R R7, SR_TID.X ;  /* 0x0000000000077919 */ /* 0x000e220000002100 */
[----:B------:R-:W0:Y:S01]  /*0020*/  LDCU UR8, c[0x0][0x360] ;  /* 0x00006c00ff0877ac */ /* 0x000e220008000800 */
[----:B------:R-:W-:Y:S01]  /*0030*/  IMAD.MOV.U32 R0, RZ, RZ, RZ ;  /* 0x000000ffff007224 */ /* 0x000fe200078e00ff */
[----:B------:R-:W0:Y:S01]  /*0040*/  S2R R6, SR_CTAID.X ;  /* 0x0000000000067919 */ /* 0x000e220000002500 */
[----:B------:R-:W1:Y:S01]  /*0050*/  LDCU UR4, c[0x0][0x380] ;  /* 0x00007000ff0477ac */ /* 0x000e620008000800 */
[----:B------:R-:W2:Y:S01]  /*0060*/  LDCU.64 UR6, c[0x0][0x358] ;  /* 0x00006b00ff0677ac */ /* 0x000ea20008000a00 */
[----:B0-----:R-:W-:-:S05]  /*0070*/  IMAD R5, R6, UR8, R7 ;  /* 0x0000000806057c24 */ /* 0x001fca000f8e0207 */
[----:B-1----:R-:W-:-:S13]  /*0080*/  ISETP.GE.U32.AND P0, PT, R5, UR4, PT ;  /* 0x0000000405007c0c */ /* 0x002fda000bf06070 */
[----:B------:R-:W0:Y:S02]  /*0090*/  @!P0 LDC.64 R2, c[0x0][0x388] ;  /* 0x0000e200ff028b82 */ /* 0x000e240000000a00 */
[----:B0-----:R-:W-:-:S05]  /*00a0*/  @!P0 IMAD.WIDE.U32 R2, R5, 0x4, R2 ;  /* 0x0000000405028825 */ /* 0x001fca00078e0002 */
[----:B--2---:R-:W2:Y:S01]  /*00b0*/  @!P0 LDG.E R0, desc[UR6][R2.64] ;  /* 0x0000000602008981 */ /* 0x004ea2000c1e1900 */
[----:B------:R-:W0:Y:S01]  /*00c0*/  S2UR UR5, SR_CgaCtaId ;  /* 0x00000000000579c3 */ /* 0x000e220000008800 */
[----:B------:R-:W-:Y:S01]  /*00d0*/  UMOV UR4, 0x400 ;  /* 0x0000040000047882 */ /* 0x000fe20000000000 */
[----:B------:R-:W-:Y:S01]  /*00e0*/  UISETP.GE.U32.AND UP0, UPT, UR8, 0x2, UPT ;  /* 0x000000020800788c */ /* 0x000fe2000bf06070 */
[----:B------:R-:W-:Y:S01]  /*00f0*/  ISETP.NE.AND P0, PT, R7, RZ, PT ;  /* 0x000000ff0700720c */ /* 0x000fe20003f05270 */
[----:B0-----:R-:W-:-:S06]  /*0100*/  ULEA UR4, UR5, UR4, 0x18 ;  /* 0x0000000405047291 */ /* 0x001fcc000f8ec0ff */
[----:B------:R-:W-:-:S05]  /*0110*/  LEA R5, R7, UR4, 0x2 ;  /* 0x0000000407057c11 */ /* 0x000fca000f8e10ff */
[----:B--2---:R0:W-:Y:S01]  /*0120*/  STS [R5], R0 ;  /* 0x0000000005007388 */ /* 0x0041e20000000800 */
[----:B------:R-:W-:Y:S06]  /*0130*/  BAR.SYNC.DEFER_BLOCKING 0x0 ;  /* 0x0000000000007b1d */ /* 0x000fec0000010000 */
[----:B------:R-:W-:Y:S05]  /*0140*/  BRA.U !UP0, `(.L_x_0) ;  /* 0x0000000108347547 */ /* 0x000fea000b800000 */
[----:B0-----:R-:W-:-:S07]  /*0150*/  HFMA2 R0, -RZ, RZ, 0, 5.9604644775390625e-08 ;  /* 0x00000001ff007431 */ /* 0x001fce00000001ff */
.L_x_1:
[----:B------:R-:W-:-:S05]  /*0160*/  IMAD.SHL.U32 R8, R0, 0x2, RZ ;  /* 0x0000000200087824 */ /* 0x000fca00078e00ff */
[----:B------:R-:W-:-:S04]  /*0170*/  IADD3 R2, PT, PT, R8, -0x1, RZ ;  /* 0xffffffff08027810 */ /* 0x000fc80007ffe0ff */
[----:B------:R-:W-:-:S13]  /*0180*/  LOP3.LUT P1, RZ, R2, R7, RZ, 0xc0, !PT ;  /* 0x0000000702ff7212 */ /* 0x000fda000782c0ff */
[----:B------:R-:W-:Y:S01]  /*0190*/  @!P1 IMAD R2, R0, 0x4, R5 ;  /* 0x0000000400029824 */ /* 0x000fe200078e0205 */
[----:B------:R-:W-:Y:S01]  /*01a0*/  @!P1 LDS R3, [R5] ;  /* 0x0000000005039984 */ /* 0x000fe20000000800 */
[----:B------:R-:W-:-:S04]  /*01b0*/  IMAD.MOV.U32 R0, RZ, RZ, R8 ;  /* 0x000000ffff007224 */ /* 0x000fc800078e0008 */
[----:B------:R-:W0:Y:S02]  /*01c0*/  @!P1 LDS R2, [R2] ;  /* 0x0000000002029984 */ /* 0x000e240000000800 */
[----:B0-----:R-:W-:-:S05]  /*01d0*/  @!P1 IADD3 R4, PT, PT, R2, R3, RZ ;  /* 0x0000000302049210 */ /* 0x001fca0007ffe0ff */
[----:B------:R1:W-:Y:S01]  /*01e0*/  @!P1 STS [R5], R4 ;  /* 0x0000000405009388 */ /* 0x0003e20000000800 */
[----:B------:R-:W-:Y:S01]  /*01f0*/  BAR.SYNC.DEFER_BLOCKING 0x0 ;  /* 0x0000000000007b1d */ /* 0x000fe20000010000 */
[----:B------:R-:W-:-:S13]  /*0200*/  ISETP.GE.U32.AND P1, PT, R8, UR8, PT ;  /* 0x0000000808007c0c */ /* 0x000fda000bf26070 */
[----:B-1----:R-:W-:Y:S05]  /*0210*/  @!P1 BRA `(.L_x_1) ;  /* 0xfffffffc00d09947 */ /* 0x002fea000383ffff */
.L_x_0:
[----:B------:R-:W-:Y:S05]  /*0220*/  @P0 EXIT ;  /* 0x000000000000094d */ /* 0x000fea0003800000 */
[----:B------:R-:W1:Y:S01]  /*0230*/  S2UR UR5, SR_CgaCtaId ;  /* 0x00000000000579c3 */ /* 0x000e620000008800 */
[----:B------:R-:W-:-:S07]  /*0240*/  UMOV UR4, 0x400 ;  /* 0x0000040000047882 */ /* 0x000fce0000000000 */
[----:B------:R-:W2:Y:S01]  /*0250*/  LDC.64 R2, c[0x0][0x390] ;  /* 0x0000e400ff027b82 */ /* 0x000ea20000000a00 */
[----:B-1----:R-:W-:Y:S01]  /*0260*/  ULEA UR4, UR5, UR4, 0x18 ;  /* 0x0000000405047291 */ /* 0x002fe2000f8ec0ff */
[----:B--2---:R-:W-:-:S08]  /*0270*/  IMAD.WIDE.U32 R2, R6, 0x4, R2 ;  /* 0x0000000406027825 */ /* 0x004fd000078e0002 */
[----:B0-----:R-:W0:Y:S04]  /*0280*/  LDS R5, [UR4] ;  /* 0x00000004ff057984 */ /* 0x001e280008000800 */
[----:B0-----:R-:W-:Y:S01]  /*0290*/  STG.E desc[UR6][R2.64], R5 ;  /* 0x0000000502007986 */ /* 0x001fe2000c101906 */
[----:B------:R-:W-:Y:S05]  /*02a0*/  EXIT ;  /* 0x000000000000794d */ /* 0x000fea0003800000 */
.L_x_2:
[----:B------:R-:W-:-:S00]  /*02b0*/  BRA `(.L_x_2) ;  /* 0xfffffffc00fc7947 */ /* 0x000fc0000383ffff */
[----:B------:R-:W-:-:S00]  /*02c0*/  NOP ;  /* 0x0000000000007918 */ /* 0x000fc00000000000 */
        /* <DEDUP_REMOVED lines=11> */
.L_x_3:


//--------------------- .nv.shared._Z6reduceiPiS_ --------------------------
	.section	.nv.shared._Z6reduceiPiS_,"aw",@nobits
	.sectionflags	@""
	.align	16
	.zero		1024


//--------------------- .nv.shared.reserved.0     --------------------------
	.section	.nv.shared.reserved.0,"aw",@nobits
	.weak		__nv_reservedSMEM_offset_0_alias
	.size		__nv_reservedSMEM_offset_0_alias, 0, 64
	.other		__nv_reservedSMEM_offset_0_alias,@"STO_CUDA_RESERVED_SHARED STV_DEFAULT"
__nv_reservedSMEM_offset_0_alias:
	.zero		0
	.zero		64


//--------------------- .nv.constant0._Z6reduceiPiS_ --------------------------
	.section	.nv.constant0._Z6reduceiPiS_,"a",@progbits
	.sectionflags	@""
	.align	4
.nv.constant0._Z6reduceiPiS_:
	.zero		920


//--------------------- SYMBOLS --------------------------

	.type		.nv.reservedSmem.offset0,@object
	.size		.nv.reservedSmem.offset0,0x4
	.type		.nv.reservedSmem.cap,@object
	.size		.nv.reservedSmem.cap,0x4
